	.headerflags	@"EF_CUDA_TEXMODE_UNIFIED EF_CUDA_64BIT_ADDRESS EF_CUDA_ACCELERATORS EF_CUDA_SM90 EF_CUDA_VIRTUAL_SM(EF_CUDA_SM90)"
	.elftype	@"ET_EXEC"


//--------------------- .nv.info                  --------------------------
	.section	.nv.info,"",@"SHT_CUDA_INFO"
	.align	4


	//----- nvinfo : EIATTR_REGCOUNT
	.align		4
        /*0000*/ 	.byte	0x04, 0x2f
        /*0002*/ 	.short	(.L_1 - .L_0)
	.align		4
.L_0:
        /*0004*/ 	.word	index@(triton_poi_fused__unsafe_index_add_mul_relu_sub_52)
        /*0008*/ 	.word	0x00000013


	//----- nvinfo : EIATTR_MIN_STACK_SIZE
	.align		4
.L_1:
        /*000c*/ 	.byte	0x04, 0x12
        /*000e*/ 	.short	(.L_3 - .L_2)
	.align		4
.L_2:
        /*0010*/ 	.word	index@(triton_poi_fused__unsafe_index_add_mul_relu_sub_52)
        /*0014*/ 	.word	0x00000000


	//----- nvinfo : EIATTR_FRAME_SIZE
	.align		4
.L_3:
        /*0018*/ 	.byte	0x04, 0x11
        /*001a*/ 	.short	(.L_5 - .L_4)
	.align		4
.L_4:
        /*001c*/ 	.word	index@(triton_poi_fused__unsafe_index_add_mul_relu_sub_52)
        /*0020*/ 	.word	0x00000000


	//----- nvinfo : EIATTR_MIN_STACK_SIZE
	.align		4
.L_5:
        /*0024*/ 	.byte	0x04, 0x12
        /*0026*/ 	.short	(.L_7 - .L_6)
	.align		4
.L_6:
        /*0028*/ 	.word	index@(triton_poi_fused__unsafe_index_add_mul_relu_sub_52)
        /*002c*/ 	.word	0x00000000
.L_7:


//--------------------- .nv.info.triton_poi_fused__unsafe_index_add_mul_relu_sub_52 --------------------------
	.section	.nv.info.triton_poi_fused__unsafe_index_add_mul_relu_sub_52,"",@"SHT_CUDA_INFO"
	.sectionflags	@""
	.align	4


	//----- nvinfo : EIATTR_CUDA_API_VERSION
	.align		4
        /*0000*/ 	.byte	0x04, 0x37
        /*0002*/ 	.short	(.L_9 - .L_8)
.L_8:
        /*0004*/ 	.word	0x0000007c


	//----- nvinfo : EIATTR_KPARAM_INFO
	.align		4
.L_9:
        /*0008*/ 	.byte	0x04, 0x17
        /*000a*/ 	.short	(.L_11 - .L_10)
.L_10:
        /*000c*/ 	.word	0x00000000
        /*0010*/ 	.short	0x0006
        /*0012*/ 	.short	0x0030
        /*0014*/ 	.byte	0x00, 0xf0, 0x11, 0x00


	//----- nvinfo : EIATTR_KPARAM_INFO
	.align		4
.L_11:
        /*0018*/ 	.byte	0x04, 0x17
        /*001a*/ 	.short	(.L_13 - .L_12)
.L_12:
        /*001c*/ 	.word	0x00000000
        /*0020*/ 	.short	0x0005
        /*0022*/ 	.short	0x0028
        /*0024*/ 	.byte	0x00, 0xf4, 0x21, 0x00


	//----- nvinfo : EIATTR_KPARAM_INFO
	.align		4
.L_13:
        /*0028*/ 	.byte	0x04, 0x17
        /*002a*/ 	.short	(.L_15 - .L_14)
.L_14:
        /*002c*/ 	.word	0x00000000
        /*0030*/ 	.short	0x0004
        /*0032*/ 	.short	0x0020
        /*0034*/ 	.byte	0x00, 0xf4, 0x21, 0x00


	//----- nvinfo : EIATTR_KPARAM_INFO
	.align		4
.L_15:
        /*0038*/ 	.byte	0x04, 0x17
        /*003a*/ 	.short	(.L_17 - .L_16)
.L_16:
        /*003c*/ 	.word	0x00000000
        /*0040*/ 	.short	0x0003
        /*0042*/ 	.short	0x0018
        /*0044*/ 	.byte	0x00, 0xf4, 0x21, 0x00


	//----- nvinfo : EIATTR_KPARAM_INFO
	.align		4
.L_17:
        /*0048*/ 	.byte	0x04, 0x17
        /*004a*/ 	.short	(.L_19 - .L_18)
.L_18:
        /*004c*/ 	.word	0x00000000
        /*0050*/ 	.short	0x0002
        /*0052*/ 	.short	0x0010
        /*0054*/ 	.byte	0x00, 0xf4, 0x21, 0x00


	//----- nvinfo : EIATTR_KPARAM_INFO
	.align		4
.L_19:
        /*0058*/ 	.byte	0x04, 0x17
        /*005a*/ 	.short	(.L_21 - .L_20)
.L_20:
        /*005c*/ 	.word	0x00000000
        /*0060*/ 	.short	0x0001
        /*0062*/ 	.short	0x0008
        /*0064*/ 	.byte	0x00, 0xf4, 0x21, 0x00


	//----- nvinfo : EIATTR_KPARAM_INFO
	.align		4
.L_21:
        /*0068*/ 	.byte	0x04, 0x17
        /*006a*/ 	.short	(.L_23 - .L_22)
.L_22:
        /*006c*/ 	.word	0x00000000
        /*0070*/ 	.short	0x0000
        /*0072*/ 	.short	0x0000
        /*0074*/ 	.byte	0x00, 0xf4, 0x21, 0x00


	//----- nvinfo : EIATTR_SPARSE_MMA_MASK
	.align		4
.L_23:
        /*0078*/ 	.byte	0x03, 0x50
        /*007a*/ 	.short	0x0000


	//----- nvinfo : EIATTR_MAXREG_COUNT
	.align		4
        /*007c*/ 	.byte	0x03, 0x1b
        /*007e*/ 	.short	0x00ff


	//----- nvinfo : EIATTR_EXIT_INSTR_OFFSETS
	.align		4
        /*0080*/ 	.byte	0x04, 0x1c
        /*0082*/ 	.short	(.L_25 - .L_24)


	//   ....[0]....
.L_24:
        /*0084*/ 	.word	0x000003f0


	//----- nvinfo : EIATTR_REQNTID
	.align		4
.L_25:
        /*0088*/ 	.byte	0x04, 0x10
        /*008a*/ 	.short	(.L_27 - .L_26)
.L_26:
        /*008c*/ 	.word	0x00000080
        /*0090*/ 	.word	0x00000001
        /*0094*/ 	.word	0x00000001


	//----- nvinfo : EIATTR_CBANK_PARAM_SIZE
	.align		4
.L_27:
        /*0098*/ 	.byte	0x03, 0x19
        /*009a*/ 	.short	0x0034


	//----- nvinfo : EIATTR_PARAM_CBANK
	.align		4
        /*009c*/ 	.byte	0x04, 0x0a
        /*009e*/ 	.short	(.L_29 - .L_28)
	.align		4
.L_28:
        /*00a0*/ 	.word	index@(.nv.constant0.triton_poi_fused__unsafe_index_add_mul_relu_sub_52)
        /*00a4*/ 	.short	0x0210
        /*00a6*/ 	.short	0x0034


	//----- nvinfo : EIATTR_SW_WAR
	.align		4
.L_29:
        /*00a8*/ 	.byte	0x04, 0x36
        /*00aa*/ 	.short	(.L_31 - .L_30)
.L_30:
        /*00ac*/ 	.word	0x00000008
.L_31:


//--------------------- .nv.callgraph             --------------------------
	.section	.nv.callgraph,"",@"SHT_CUDA_CALLGRAPH"
	.align	4
	.sectionentsize	8
	.align		4
        /*0000*/ 	.word	0x00000000
	.align		4
        /*0004*/ 	.word	0xffffffff
	.align		4
        /*0008*/ 	.word	0x00000000
	.align		4
        /*000c*/ 	.word	0xfffffffe
	.align		4
        /*0010*/ 	.word	0x00000000
	.align		4
        /*0014*/ 	.word	0xfffffffd
	.align		4
        /*0018*/ 	.word	0x00000000
	.align		4
        /*001c*/ 	.word	0xfffffffc


//--------------------- .text.triton_poi_fused__unsafe_index_add_mul_relu_sub_52 --------------------------
	.section	.text.triton_poi_fused__unsafe_index_add_mul_relu_sub_52,"ax",@progbits
	.align	128
        .global         triton_poi_fused__unsafe_index_add_mul_relu_sub_52
        .type           triton_poi_fused__unsafe_index_add_mul_relu_sub_52,@function
        .size           triton_poi_fused__unsafe_index_add_mul_relu_sub_52,(.L_x_1 - triton_poi_fused__unsafe_index_add_mul_relu_sub_52)
        .other          triton_poi_fused__unsafe_index_add_mul_relu_sub_52,@"STO_CUDA_ENTRY STV_DEFAULT"
triton_poi_fused__unsafe_index_add_mul_relu_sub_52:
.text.triton_poi_fused__unsafe_index_add_mul_relu_sub_52:
[----:B------:R-:W-:Y:S01]  /*0000*/  LDC R1, c[0x0][0x28] ;  /* 0x00000a00ff017b82 */ /* 0x000fe20000000800 */
[----:B------:R-:W1:Y:S07]  /*0010*/  S2R R3, SR_TID.X ;  /* 0x0000000000037919 */ /* 0x000e6e0000002100 */
[----:B------:R-:W2:Y:S01]  /*0020*/  LDC.64 R8, c[0x0][0x210] ;  /* 0x00008400ff087b82 */ /* 0x000ea20000000a00 */
[----:B------:R-:W-:Y:S01]  /*0030*/  ULDC.64 UR4, c[0x0][0x208] ;  /* 0x0000820000047ab9 */ /* 0x000fe20000000a00 */
[----:B------:R-:W-:Y:S01]  /*0040*/  ULDC.64 UR6, c[0x0][0x220] ;  /* 0x0000880000067ab9 */ /* 0x000fe20000000a00 */
[----:B------:R-:W3:Y:S05]  /*0050*/  S2R R4, SR_CTAID.X ;  /* 0x0000000000047919 */ /* 0x000eea0000002500 */
[----:B------:R-:W4:Y:S01]  /*0060*/  LDC.64 R10, c[0x0][0x218] ;  /* 0x00008600ff0a7b82 */ /* 0x000f220000000a00 */
[----:B-1----:R-:W-:-:S05]  /*0070*/  LOP3.LUT R3, R3, 0x7f, RZ, 0xc0, !PT ;  /* 0x0000007f03037812 */ /* 0x002fca00078ec0ff */
[----:B---3--:R-:W-:-:S05]  /*0080*/  IMAD R0, R4, 0x80, R3 ;  /* 0x0000008004007824 */ /* 0x008fca00078e0203 */
[----:B------:R-:W-:-:S04]  /*0090*/  SHF.R.S32.HI R3, RZ, 0x1f, R0 ;  /* 0x0000001fff037819 */ /* 0x000fc80000011400 */
[----:B------:R-:W-:-:S04]  /*00a0*/  LEA.HI R5, R3, R0, RZ, 0x4 ;  /* 0x0000000003057211 */ /* 0x000fc800078f20ff */
[----:B------:R-:W-:Y:S02]  /*00b0*/  SHF.R.S32.HI R6, RZ, 0x4, R5 ;  /* 0x00000004ff067819 */ /* 0x000fe40000011405 */
[----:B------:R-:W-:Y:S02]  /*00c0*/  LOP3.LUT R5, R5, 0xfffffff0, RZ, 0xc0, !PT ;  /* 0xfffffff005057812 */ /* 0x000fe400078ec0ff */
[----:B------:R-:W-:-:S03]  /*00d0*/  LEA.HI R2, R6, R6, RZ, 0x4 ;  /* 0x0000000606027211 */ /* 0x000fc600078f20ff */
[----:B------:R-:W-:Y:S01]  /*00e0*/  IMAD.IADD R5, R0, 0x1, -R5 ;  /* 0x0000000100057824 */ /* 0x000fe200078e0a05 */
[----:B------:R-:W-:Y:S02]  /*00f0*/  LOP3.LUT R7, R2, 0xfffffff0, RZ, 0xc0, !PT ;  /* 0xfffffff002077812 */ /* 0x000fe400078ec0ff */
[----:B------:R-:W1:Y:S03]  /*0100*/  LDC.64 R2, c[0x0][0x228] ;  /* 0x00008a00ff027b82 */ /* 0x000e660000000a00 */
[----:B------:R-:W-:-:S04]  /*0110*/  IMAD.IADD R7, R6, 0x1, -R7 ;  /* 0x0000000106077824 */ /* 0x000fc800078e0a07 */
[----:B--2---:R-:W-:-:S06]  /*0120*/  IMAD.WIDE R8, R7, 0x8, R8 ;  /* 0x0000000807087825 */ /* 0x004fcc00078e0208 */
[----:B------:R-:W2:Y:S01]  /*0130*/  LDG.E.EL.64 R8, desc[UR4][R8.64] ;  /* 0x0000000408087981 */ /* 0x000ea2000c2e1b00 */
[----:B----4-:R-:W-:-:S06]  /*0140*/  IMAD.WIDE R10, R5, 0x8, R10 ;  /* 0x00000008050a7825 */ /* 0x010fcc00078e020a */
[----:B------:R-:W3:Y:S01]  /*0150*/  LDG.E.EL.64 R10, desc[UR4][R10.64] ;  /* 0x000000040a0a7981 */ /* 0x000ee2000c2e1b00 */
[----:B-1----:R-:W-:-:S05]  /*0160*/  IMAD.WIDE R2, R5, 0x8, R2 ;  /* 0x0000000805027825 */ /* 0x002fca00078e0202 */
[----:B------:R-:W4:Y:S01]  /*0170*/  LDG.E.EL.64 R6, desc[UR4][R2.64] ;  /* 0x0000000402067981 */ /* 0x000f22000c2e1b00 */
[----:B--2---:R-:W-:-:S04]  /*0180*/  SHF.R.U32.HI R15, RZ, 0x1d, R9 ;  /* 0x0000001dff0f7819 */ /* 0x004fc80000011609 */
[----:B------:R-:W-:Y:S02]  /*0190*/  LOP3.LUT R15, R15, 0x4, RZ, 0xc0, !PT ;  /* 0x000000040f0f7812 */ /* 0x000fe400078ec0ff */
[----:B---3--:R-:W-:Y:S02]  /*01a0*/  SHF.R.U32.HI R13, RZ, 0x1b, R11 ;  /* 0x0000001bff0d7819 */ /* 0x008fe4000001160b */
[----:B------:R-:W-:Y:S02]  /*01b0*/  IADD3 R15, P0, R8, R15, RZ ;  /* 0x0000000f080f7210 */ /* 0x000fe40007f1e0ff */
[----:B------:R-:W-:Y:S02]  /*01c0*/  LEA R12, P1, R10, UR6, 0x2 ;  /* 0x000000060a0c7c11 */ /* 0x000fe4000f8210ff */
[----:B------:R-:W-:Y:S01]  /*01d0*/  LOP3.LUT R13, R13, 0x10, RZ, 0xc0, !PT ;  /* 0x000000100d0d7812 */ /* 0x000fe200078ec0ff */
[----:B------:R-:W-:Y:S01]  /*01e0*/  IMAD.X R16, RZ, RZ, R9, P0 ;  /* 0x000000ffff107224 */ /* 0x000fe200000e0609 */
[----:B------:R-:W-:Y:S01]  /*01f0*/  SHF.R.S32.HI R9, RZ, 0x18, R4 ;  /* 0x00000018ff097819 */ /* 0x000fe20000011404 */
[----:B------:R-:W-:Y:S01]  /*0200*/  IMAD.SHL.U32 R4, R15, 0x10, RZ ;  /* 0x000000100f047824 */ /* 0x000fe200078e00ff */
[----:B----4-:R-:W-:-:S02]  /*0210*/  SHF.R.U32.HI R8, RZ, 0x1b, R7 ;  /* 0x0000001bff087819 */ /* 0x010fc40000011607 */
[----:B------:R-:W-:Y:S02]  /*0220*/  SGXT R3, R9, 0x1 ;  /* 0x000000010903781a */ /* 0x000fe40000000200 */
[----:B------:R-:W-:Y:S02]  /*0230*/  LEA R9, P2, R6, UR6, 0x2 ;  /* 0x0000000606097c11 */ /* 0x000fe4000f8410ff */
[----:B------:R-:W-:Y:S02]  /*0240*/  LOP3.LUT R8, R8, 0x10, RZ, 0xc0, !PT ;  /* 0x0000001008087812 */ /* 0x000fe400078ec0ff */
[----:B------:R-:W-:Y:S02]  /*0250*/  LEA.HI.X R14, R10, UR7, R11, 0x2, P1 ;  /* 0x000000070a0e7c11 */ /* 0x000fe400088f140b */
[----:B------:R-:W-:Y:S02]  /*0260*/  LEA.HI R3, R3, R0, RZ, 0x8 ;  /* 0x0000000003037211 */ /* 0x000fe400078f40ff */
[----:B------:R-:W-:-:S02]  /*0270*/  LEA.HI.X R10, R6, UR7, R7, 0x2, P2 ;  /* 0x00000007060a7c11 */ /* 0x000fc400090f1407 */
[----:B------:R-:W1:Y:S01]  /*0280*/  LDC.64 R6, c[0x0][0x230] ;  /* 0x00008c00ff067b82 */ /* 0x000e620000000a00 */
[C---:B------:R-:W-:Y:S02]  /*0290*/  IADD3 R2, P1, P0, R4.reuse, R12, R13 ;  /* 0x0000000c04027210 */ /* 0x040fe4000783e00d */
[----:B------:R-:W-:Y:S02]  /*02a0*/  IADD3 R8, P2, P3, R4, R9, R8 ;  /* 0x0000000904087210 */ /* 0x000fe40007b5e008 */
[----:B------:R-:W-:Y:S02]  /*02b0*/  SHF.L.U64.HI R11, R15, 0x4, R16 ;  /* 0x000000040f0b7819 */ /* 0x000fe40000010210 */
[----:B------:R-:W-:Y:S02]  /*02c0*/  SHF.R.S32.HI R4, RZ, 0x8, R3 ;  /* 0x00000008ff047819 */ /* 0x000fe40000011403 */
[C---:B------:R-:W-:Y:S02]  /*02d0*/  IADD3.X R3, R11.reuse, R14, RZ, P1, P0 ;  /* 0x0000000e0b037210 */ /* 0x040fe40000fe04ff */
[----:B------:R-:W-:Y:S01]  /*02e0*/  IADD3.X R9, R11, R10, RZ, P2, P3 ;  /* 0x0000000a0b097210 */ /* 0x000fe200017e64ff */
[----:B------:R-:W-:-:S04]  /*02f0*/  IMAD.SHL.U32 R11, R4, 0x10, RZ ;  /* 0x00000010040b7824 */ /* 0x000fc800078e00ff */
[----:B------:R-:W-:-:S04]  /*0300*/  IMAD.WIDE R2, R11, 0x4, R2 ;  /* 0x000000040b027825 */ /* 0x000fc800078e0202 */
[----:B------:R-:W-:Y:S02]  /*0310*/  IMAD.WIDE R8, R11, 0x4, R8 ;  /* 0x000000040b087825 */ /* 0x000fe400078e0208 */
[----:B------:R-:W2:Y:S04]  /*0320*/  LDG.E.EL R2, desc[UR4][R2.64] ;  /* 0x0000000402027981 */ /* 0x000ea8000c2e1900 */
[----:B------:R-:W3:Y:S01]  /*0330*/  LDG.E.EL R8, desc[UR4][R8.64] ;  /* 0x0000000408087981 */ /* 0x000ee2000c2e1900 */
[----:B-1----:R-:W-:Y:S02]  /*0340*/  IMAD.WIDE R6, R5, 0x4, R6 ;  /* 0x0000000405067825 */ /* 0x002fe400078e0206 */
[----:B------:R-:W1:Y:S04]  /*0350*/  LDC.64 R4, c[0x0][0x238] ;  /* 0x00008e00ff047b82 */ /* 0x000e680000000a00 */
[----:B------:R-:W4:Y:S01]  /*0360*/  LDG.E.EL R6, desc[UR4][R6.64] ;  /* 0x0000000406067981 */ /* 0x000f22000c2e1900 */
[----:B-1----:R-:W-:Y:S01]  /*0370*/  IMAD.WIDE R4, R0, 0x4, R4 ;  /* 0x0000000400047825 */ /* 0x002fe200078e0204 */
[----:B--2---:R-:W-:-:S02]  /*0380*/  FSETP.GEU.AND P0, PT, R2, RZ, PT ;  /* 0x000000ff0200720b */ /* 0x004fc40003f0e000 */
[----:B---3--:R-:W-:Y:S02]  /*0390*/  FSETP.GEU.AND P1, PT, R8, RZ, PT ;  /* 0x000000ff0800720b */ /* 0x008fe40003f2e000 */
[----:B------:R-:W-:Y:S02]  /*03a0*/  FSEL R11, R2, RZ, P0 ;  /* 0x000000ff020b7208 */ /* 0x000fe40000000000 */
[----:B------:R-:W-:-:S05]  /*03b0*/  FSEL R10, R8, RZ, P1 ;  /* 0x000000ff080a7208 */ /* 0x000fca0000800000 */
[----:B------:R-:W-:-:S04]  /*03c0*/  FADD R10, -R11, R10 ;  /* 0x0000000a0b0a7221 */ /* 0x000fc80000000100 */
[----:B----4-:R-:W-:-:S05]  /*03d0*/  FFMA R11, R6, R10, R11 ;  /* 0x0000000a060b7223 */ /* 0x010fca000000000b */
[----:B------:R-:W-:Y:S01]  /*03e0*/  STG.E desc[UR4][R4.64], R11 ;  /* 0x0000000b04007986 */ /* 0x000fe2000c101904 */
[----:B------:R-:W-:Y:S05]  /*03f0*/  EXIT ;  /* 0x000000000000794d */ /* 0x000fea0003800000 */
.L_x_0:
[----:B------:R-:W-:-:S00]  /*0400*/  BRA `(.L_x_0) ;  /* 0xfffffffc00fc7947 */ /* 0x000fc0000383ffff */
[----:B------:R-:W-:-:S00]  /*0410*/  NOP ;  /* 0x0000000000007918 */ /* 0x000fc00000000000 */
        /* <DEDUP_REMOVED lines=14> */
.L_x_1:


//--------------------- .nv.constant0.triton_poi_fused__unsafe_index_add_mul_relu_sub_52 --------------------------
	.section	.nv.constant0.triton_poi_fused__unsafe_index_add_mul_relu_sub_52,"a",@progbits
	.sectionflags	@""
	.align	4
.nv.constant0.triton_poi_fused__unsafe_index_add_mul_relu_sub_52:
	.zero		580
